//
// Generated by NVIDIA NVVM Compiler
//
// Compiler Build ID: CL-36424714
// Cuda compilation tools, release 13.0, V13.0.88
// Based on NVVM 20.0.0
//

.version 9.0
.target sm_100
.address_size 64

	// .globl	_Z13evolve_kernelPKdPdiiddd
// _ZZ13evolve_kernelPKdPdiidddE4s_Un has been demoted

.visible .entry _Z13evolve_kernelPKdPdiiddd(
	.param .u64 .ptr .align 1 _Z13evolve_kernelPKdPdiiddd_param_0,
	.param .u64 .ptr .align 1 _Z13evolve_kernelPKdPdiiddd_param_1,
	.param .u32 _Z13evolve_kernelPKdPdiiddd_param_2,
	.param .u32 _Z13evolve_kernelPKdPdiiddd_param_3,
	.param .f64 _Z13evolve_kernelPKdPdiiddd_param_4,
	.param .f64 _Z13evolve_kernelPKdPdiiddd_param_5,
	.param .f64 _Z13evolve_kernelPKdPdiiddd_param_6
)
{
	.reg .pred 	%p<29>;
	.reg .b32 	%r<37>;
	.reg .b64 	%rd<20>;
	.reg .b64 	%fd<14>;
	// demoted variable
	.shared .align 8 .b8 _ZZ13evolve_kernelPKdPdiidddE4s_Un[2592];
	ld.param.u64 	%rd3, [_Z13evolve_kernelPKdPdiiddd_param_0];
	ld.param.u64 	%rd2, [_Z13evolve_kernelPKdPdiiddd_param_1];
	ld.param.u32 	%r20, [_Z13evolve_kernelPKdPdiiddd_param_2];
	ld.param.u32 	%r19, [_Z13evolve_kernelPKdPdiiddd_param_3];
	cvta.to.global.u64 	%rd1, %rd3;
	mov.u32 	%r1, %tid.x;
	mov.u32 	%r21, %ctaid.x;
	mov.u32 	%r2, %ntid.x;
	mul.lo.s32 	%r3, %r21, %r2;
	add.s32 	%r4, %r3, %r1;
	mov.u32 	%r5, %tid.y;
	mov.u32 	%r22, %ctaid.y;
	mov.u32 	%r6, %ntid.y;
	mul.lo.s32 	%r7, %r22, %r6;
	add.s32 	%r23, %r7, %r5;
	max.s32 	%r24, %r4, %r23;
	setp.ge.s32 	%p1, %r24, %r20;
	@%p1 bra 	$L__BB0_11;
	add.s32 	%r9, %r1, 1;
	add.s32 	%r10, %r5, 1;
	mul.lo.s32 	%r11, %r19, %r4;
	add.s32 	%r12, %r11, %r23;
	mul.wide.s32 	%rd4, %r12, 8;
	add.s64 	%rd5, %rd1, %rd4;
	ld.global.f64 	%fd1, [%rd5];
	mad.lo.s32 	%r25, %r1, 18, %r5;
	shl.b32 	%r26, %r25, 3;
	mov.u32 	%r27, _ZZ13evolve_kernelPKdPdiidddE4s_Un;
	add.s32 	%r28, %r26, %r27;
	add.s32 	%r13, %r28, 144;
	st.shared.f64 	[%r28+152], %fd1;
	setp.ne.s32 	%p2, %r1, 0;
	setp.eq.s32 	%p3, %r5, 0;
	setp.eq.s32 	%p4, %r4, 0;
	or.pred  	%p5, %p3, %p4;
	shl.b32 	%r29, %r5, 3;
	add.s32 	%r14, %r27, %r29;
	or.pred  	%p6, %p5, %p2;
	@%p6 bra 	$L__BB0_3;
	add.s32 	%r30, %r3, -1;
	mad.lo.s32 	%r31, %r19, %r30, %r23;
	mul.wide.s32 	%rd6, %r31, 8;
	add.s64 	%rd7, %rd1, %rd6;
	ld.global.f64 	%fd2, [%rd7];
	st.shared.f64 	[%r14+8], %fd2;
$L__BB0_3:
	setp.ne.s32 	%p7, %r9, 16;
	setp.eq.s32 	%p8, %r10, 16;
	add.s32 	%r15, %r20, -1;
	setp.eq.s32 	%p9, %r4, %r15;
	or.pred  	%p10, %p8, %p9;
	or.pred  	%p11, %p10, %p7;
	@%p11 bra 	$L__BB0_5;
	add.s32 	%r32, %r3, %r2;
	mad.lo.s32 	%r33, %r32, %r19, %r23;
	mul.wide.s32 	%rd8, %r33, 8;
	add.s64 	%rd9, %rd1, %rd8;
	ld.global.f64 	%fd3, [%rd9];
	st.shared.f64 	[%r14+2456], %fd3;
$L__BB0_5:
	setp.eq.s32 	%p12, %r1, 0;
	setp.ne.s32 	%p13, %r5, 0;
	setp.eq.s32 	%p14, %r23, 0;
	or.pred  	%p15, %p12, %p14;
	mad.lo.s32 	%r16, %r9, 144, %r27;
	or.pred  	%p16, %p15, %p13;
	@%p16 bra 	$L__BB0_7;
	cvt.s64.s32 	%rd10, %r11;
	cvt.u64.u32 	%rd11, %r7;
	add.s64 	%rd12, %rd11, %rd10;
	shl.b64 	%rd13, %rd12, 3;
	add.s64 	%rd14, %rd1, %rd13;
	ld.global.f64 	%fd4, [%rd14+-8];
	st.shared.f64 	[%r16], %fd4;
$L__BB0_7:
	setp.eq.s32 	%p17, %r9, 16;
	setp.ne.s32 	%p18, %r10, 16;
	add.s32 	%r17, %r19, -1;
	setp.eq.s32 	%p19, %r23, %r17;
	or.pred  	%p20, %p17, %p19;
	or.pred  	%p21, %p20, %p18;
	@%p21 bra 	$L__BB0_9;
	add.s32 	%r35, %r7, %r6;
	add.s32 	%r36, %r11, %r35;
	mul.wide.s32 	%rd15, %r36, 8;
	add.s64 	%rd16, %rd1, %rd15;
	ld.global.f64 	%fd5, [%rd16];
	st.shared.f64 	[%r16+136], %fd5;
$L__BB0_9:
	setp.eq.s32 	%p22, %r23, 0;
	bar.sync 	0;
	setp.lt.s32 	%p23, %r4, 1;
	setp.ge.u32 	%p24, %r4, %r15;
	or.pred  	%p25, %p23, %p24;
	setp.ge.s32 	%p26, %r23, %r17;
	or.pred  	%p27, %p22, %p25;
	or.pred  	%p28, %p27, %p26;
	@%p28 bra 	$L__BB0_11;
	ld.shared.f64 	%fd6, [%r13+-136];
	ld.shared.f64 	%fd7, [%r13];
	ld.shared.f64 	%fd8, [%r13+152];
	ld.shared.f64 	%fd9, [%r13+16];
	add.f64 	%fd10, %fd6, %fd7;
	add.f64 	%fd11, %fd10, %fd8;
	add.f64 	%fd12, %fd11, %fd9;
	mul.f64 	%fd13, %fd12, 0d3FD0000000000000;
	cvta.to.global.u64 	%rd17, %rd2;
	add.s64 	%rd19, %rd17, %rd4;
	st.global.f64 	[%rd19], %fd13;
$L__BB0_11:
	ret;

}


// ===== COMPILED SASS (sm_100) =====

	.target	sm_100

	.elftype	@"ET_EXEC"


//--------------------- .note.nv.tkinfo           --------------------------
	.section	.note.nv.tkinfo,"",@"SHT_NOTE"
	.sectionflags	@"SHF_NOTE_NV_TKINFO"
	.tkinfo
        /*0018*/ 	.word	0x00000002
        /*0030*/ 	.string	""
        /*0030*/ 	.string	"ptxas"
        /*0030*/ 	.string	"Cuda compilation tools, release 13.0, V13.0.88"
        /*0030*/ 	.string	"Build cuda_13.0.r13.0/compiler.36424714_0"
        /*0030*/ 	.string	"-arch sm_100 -m 64 "



//--------------------- .note.nv.cuinfo           --------------------------
	.section	.note.nv.cuinfo,"",@"SHT_NOTE"
	.sectionflags	@"SHF_NOTE_NV_CUINFO"
        /*0018*/ 	.short	0x0002
        /*001a*/ 	.short	0x0064
        /*001c*/ 	.short	0x0082
	.zero		2


//--------------------- .nv.info                  --------------------------
	.section	.nv.info,"",@"SHT_CUDA_INFO"
	.align	4


	//----- nvinfo : EIATTR_REGCOUNT
	.align		4
        /*0000*/ 	.byte	0x04, 0x2f
        /*0002*/ 	.short	(.L_1 - .L_0)
	.align		4
.L_0:
        /*0004*/ 	.word	index@(_Z13evolve_kernelPKdPdiiddd)
        /*0008*/ 	.word	0x00000017


	//----- nvinfo : EIATTR_FRAME_SIZE
	.align		4
.L_1:
        /*000c*/ 	.byte	0x04, 0x11
        /*000e*/ 	.short	(.L_3 - .L_2)
	.align		4
.L_2:
        /*0010*/ 	.word	index@(_Z13evolve_kernelPKdPdiiddd)
        /*0014*/ 	.word	0x00000000


	//----- nvinfo : EIATTR_MIN_STACK_SIZE
	.align		4
.L_3:
        /*0018*/ 	.byte	0x04, 0x12
        /*001a*/ 	.short	(.L_5 - .L_4)
	.align		4
.L_4:
        /*001c*/ 	.word	index@(_Z13evolve_kernelPKdPdiiddd)
        /*0020*/ 	.word	0x00000000
.L_5:


//--------------------- .nv.compat                --------------------------
	.section	.nv.compat,"",@"SHT_CUDA_COMPAT_INFO"
	.align	4
        /*0000*/ 	.byte	0x02, 0x09, 0x00, 0x00, 0x02, 0x02, 0x01, 0x00, 0x02, 0x05, 0x05, 0x00, 0x03, 0x07, 0x01, 0x01
        /*0010*/ 	.byte	0x02, 0x03, 0x00, 0x00, 0x02, 0x06, 0x01, 0x00, 0x04, 0x0b, 0x08, 0x00, 0x01, 0x00, 0x00, 0x00
        /*0020*/ 	.byte	0x00, 0x00, 0x00, 0x00


//--------------------- .nv.info._Z13evolve_kernelPKdPdiiddd --------------------------
	.section	.nv.info._Z13evolve_kernelPKdPdiiddd,"",@"SHT_CUDA_INFO"
	.sectionflags	@""
	.align	4


	//----- nvinfo : EIATTR_CUDA_API_VERSION
	.align		4
        /*0000*/ 	.byte	0x04, 0x37
        /*0002*/ 	.short	(.L_7 - .L_6)
.L_6:
        /*0004*/ 	.word	0x00000082


	//----- nvinfo : EIATTR_KPARAM_INFO
	.align		4
.L_7:
        /*0008*/ 	.byte	0x04, 0x17
        /*000a*/ 	.short	(.L_9 - .L_8)
.L_8:
        /*000c*/ 	.word	0x00000000
        /*0010*/ 	.short	0x0006
        /*0012*/ 	.short	0x0028
        /*0014*/ 	.byte	0x00, 0xf0, 0x21, 0x00


	//----- nvinfo : EIATTR_KPARAM_INFO
	.align		4
.L_9:
        /*0018*/ 	.byte	0x04, 0x17
        /*001a*/ 	.short	(.L_11 - .L_10)
.L_10:
        /*001c*/ 	.word	0x00000000
        /*0020*/ 	.short	0x0005
        /*0022*/ 	.short	0x0020
        /*0024*/ 	.byte	0x00, 0xf0, 0x21, 0x00


	//----- nvinfo : EIATTR_KPARAM_INFO
	.align		4
.L_11:
        /*0028*/ 	.byte	0x04, 0x17
        /*002a*/ 	.short	(.L_13 - .L_12)
.L_12:
        /*002c*/ 	.word	0x00000000
        /*0030*/ 	.short	0x0004
        /*0032*/ 	.short	0x0018
        /*0034*/ 	.byte	0x00, 0xf0, 0x21, 0x00


	//----- nvinfo : EIATTR_KPARAM_INFO
	.align		4
.L_13:
        /*0038*/ 	.byte	0x04, 0x17
        /*003a*/ 	.short	(.L_15 - .L_14)
.L_14:
        /*003c*/ 	.word	0x00000000
        /*0040*/ 	.short	0x0003
        /*0042*/ 	.short	0x0014
        /*0044*/ 	.byte	0x00, 0xf0, 0x11, 0x00


	//----- nvinfo : EIATTR_KPARAM_INFO
	.align		4
.L_15:
        /*0048*/ 	.byte	0x04, 0x17
        /*004a*/ 	.short	(.L_17 - .L_16)
.L_16:
        /*004c*/ 	.word	0x00000000
        /*0050*/ 	.short	0x0002
        /*0052*/ 	.short	0x0010
        /*0054*/ 	.byte	0x00, 0xf0, 0x11, 0x00


	//----- nvinfo : EIATTR_KPARAM_INFO
	.align		4
.L_17:
        /*0058*/ 	.byte	0x04, 0x17
        /*005a*/ 	.short	(.L_19 - .L_18)
.L_18:
        /*005c*/ 	.word	0x00000000
        /*0060*/ 	.short	0x0001
        /*0062*/ 	.short	0x0008
        /*0064*/ 	.byte	0x00, 0xf5, 0x21, 0x00


	//----- nvinfo : EIATTR_KPARAM_INFO
	.align		4
.L_19:
        /*0068*/ 	.byte	0x04, 0x17
        /*006a*/ 	.short	(.L_21 - .L_20)
.L_20:
        /*006c*/ 	.word	0x00000000
        /*0070*/ 	.short	0x0000
        /*0072*/ 	.short	0x0000
        /*0074*/ 	.byte	0x00, 0xf5, 0x21, 0x00


	//----- nvinfo : EIATTR_SPARSE_MMA_MASK
	.align		4
.L_21:
        /*0078*/ 	.byte	0x03, 0x50
        /*007a*/ 	.short	0x0000


	//----- nvinfo : EIATTR_MAXREG_COUNT
	.align		4
        /*007c*/ 	.byte	0x03, 0x1b
        /*007e*/ 	.short	0x00ff


	//----- nvinfo : EIATTR_NUM_BARRIERS
	.align		4
        /*0080*/ 	.byte	0x02, 0x4c
        /*0082*/ 	.byte	0x01
	.zero		1


	//----- nvinfo : EIATTR_MERCURY_ISA_VERSION
	.align		4
        /*0084*/ 	.byte	0x03, 0x5f
        /*0086*/ 	.short	0x0101


	//----- nvinfo : EIATTR_VRC_CTA_INIT_COUNT
	.align		4
        /*0088*/ 	.byte	0x02, 0x4a
	.zero		1
	.zero		1


	//----- nvinfo : EIATTR_EXIT_INSTR_OFFSETS
	.align		4
        /*008c*/ 	.byte	0x04, 0x1c
        /*008e*/ 	.short	(.L_23 - .L_22)


	//   ....[0]....
.L_22:
        /*0090*/ 	.word	0x000000e0


	//   ....[1]....
        /*0094*/ 	.word	0x00000480


	//   ....[2]....
        /*0098*/ 	.word	0x00000540


	//----- nvinfo : EIATTR_CBANK_PARAM_SIZE
	.align		4
.L_23:
        /*009c*/ 	.byte	0x03, 0x19
        /*009e*/ 	.short	0x0030


	//----- nvinfo : EIATTR_PARAM_CBANK
	.align		4
        /*00a0*/ 	.byte	0x04, 0x0a
        /*00a2*/ 	.short	(.L_25 - .L_24)
	.align		4
.L_24:
        /*00a4*/ 	.word	index@(.nv.constant0._Z13evolve_kernelPKdPdiiddd)
        /*00a8*/ 	.short	0x0380
        /*00aa*/ 	.short	0x0030


	//----- nvinfo : EIATTR_SW_WAR
	.align		4
.L_25:
        /*00ac*/ 	.byte	0x04, 0x36
        /*00ae*/ 	.short	(.L_27 - .L_26)
.L_26:
        /*00b0*/ 	.word	0x00000008
.L_27:


//--------------------- .nv.callgraph             --------------------------
	.section	.nv.callgraph,"",@"SHT_CUDA_CALLGRAPH"
	.align	4
	.sectionentsize	8
	.align		4
        /*0000*/ 	.word	0x00000000
	.align		4
        /*0004*/ 	.word	0xffffffff
	.align		4
        /*0008*/ 	.word	0x00000000
	.align		4
        /*000c*/ 	.word	0xfffffffe
	.align		4
        /*0010*/ 	.word	0x00000000
	.align		4
        /*0014*/ 	.word	0xfffffffd
	.align		4
        /*0018*/ 	.word	0x00000000
	.align		4
        /*001c*/ 	.word	0xfffffffc


//--------------------- .text._Z13evolve_kernelPKdPdiiddd --------------------------
	.section	.text._Z13evolve_kernelPKdPdiiddd,"ax",@progbits
	.align	128
        .global         _Z13evolve_kernelPKdPdiiddd
        .type           _Z13evolve_kernelPKdPdiiddd,@function
        .size           _Z13evolve_kernelPKdPdiiddd,(.L_x_1 - _Z13evolve_kernelPKdPdiiddd)
        .other          _Z13evolve_kernelPKdPdiiddd,@"STO_CUDA_ENTRY STV_DEFAULT"
_Z13evolve_kernelPKdPdiiddd:
.text._Z13evolve_kernelPKdPdiiddd:
[----:B------:R-:W-:Y:S01]  /*0000*/  LDC R1, c[0x0][0x37c] ;  /* 0x0000df00ff017b82 */ /* 0x000fe20000000800 */
[----:B------:R-:W0:Y:S07]  /*0010*/  S2R R7, SR_TID.X ;  /* 0x0000000000077919 */ /* 0x000e2e0000002100 */
[----:B------:R-:W1:Y:S01]  /*0020*/  LDC R15, c[0x0][0x360] ;  /* 0x0000d800ff0f7b82 */ /* 0x000e620000000800 */
[----:B------:R-:W2:Y:S01]  /*0030*/  LDCU UR8, c[0x0][0x390] ;  /* 0x00007200ff0877ac */ /* 0x000ea20008000800 */
[----:B------:R-:W3:Y:S06]  /*0040*/  S2R R4, SR_TID.Y ;  /* 0x0000000000047919 */ /* 0x000eec0000002200 */
[----:B------:R-:W1:Y:S08]  /*0050*/  S2UR UR4, SR_CTAID.X ;  /* 0x00000000000479c3 */ /* 0x000e700000002500 */
[----:B------:R-:W4:Y:S08]  /*0060*/  S2UR UR5, SR_CTAID.Y ;  /* 0x00000000000579c3 */ /* 0x000f300000002600 */
[----:B------:R-:W4:Y:S01]  /*0070*/  LDC R17, c[0x0][0x364] ;  /* 0x0000d900ff117b82 */ /* 0x000f220000000800 */
[----:B-1----:R-:W-:-:S04]  /*0080*/  IMAD R0, R15, UR4, RZ ;  /* 0x000000040f007c24 */ /* 0x002fc8000f8e02ff */
[----:B0-----:R-:W-:Y:S02]  /*0090*/  IMAD.IADD R5, R0, 0x1, R7 ;  /* 0x0000000100057824 */ /* 0x001fe400078e0207 */
[----:B----4-:R-:W-:-:S04]  /*00a0*/  IMAD R9, R17, UR5, RZ ;  /* 0x0000000511097c24 */ /* 0x010fc8000f8e02ff */
[----:B---3--:R-:W-:-:S05]  /*00b0*/  IMAD.IADD R6, R9, 0x1, R4 ;  /* 0x0000000109067824 */ /* 0x008fca00078e0204 */
[----:B------:R-:W-:-:S04]  /*00c0*/  VIMNMX R2, PT, PT, R5, R6, !PT ;  /* 0x0000000605027248 */ /* 0x000fc80007fe0100 */
[----:B--2---:R-:W-:-:S13]  /*00d0*/  ISETP.GE.AND P0, PT, R2, UR8, PT ;  /* 0x0000000802007c0c */ /* 0x004fda000bf06270 */
[----:B------:R-:W-:Y:S05]  /*00e0*/  @P0 EXIT ;  /* 0x000000000000094d */ /* 0x000fea0003800000 */
[----:B------:R-:W0:Y:S01]  /*00f0*/  LDCU UR9, c[0x0][0x394] ;  /* 0x00007280ff0977ac */ /* 0x000e220008000800 */
[----:B------:R-:W-:Y:S01]  /*0100*/  ISETP.NE.AND P0, PT, R6, RZ, PT ;  /* 0x000000ff0600720c */ /* 0x000fe20003f05270 */
[C---:B------:R-:W-:Y:S01]  /*0110*/  VIADD R12, R4.reuse, 0x1 ;  /* 0x00000001040c7836 */ /* 0x040fe20000000000 */
[----:B------:R-:W-:Y:S01]  /*0120*/  ISETP.NE.AND P2, PT, R5, RZ, PT ;  /* 0x000000ff0500720c */ /* 0x000fe20003f45270 */
[----:B------:R-:W-:Y:S01]  /*0130*/  UIADD3 UR4, UPT, UPT, UR8, -0x1, URZ ;  /* 0xffffffff08047890 */ /* 0x000fe2000fffe0ff */
[C---:B------:R-:W-:Y:S01]  /*0140*/  ISETP.EQ.OR P0, PT, R7.reuse, RZ, !P0 ;  /* 0x000000ff0700720c */ /* 0x040fe20004702670 */
[----:B------:R-:W-:Y:S01]  /*0150*/  VIADD R8, R7, 0x1 ;  /* 0x0000000107087836 */ /* 0x000fe20000000000 */
[C---:B------:R-:W-:Y:S01]  /*0160*/  ISETP.EQ.OR P2, PT, R4.reuse, RZ, !P2 ;  /* 0x000000ff0400720c */ /* 0x040fe20005742670 */
[----:B------:R-:W1:Y:S01]  /*0170*/  LDC.64 R10, c[0x0][0x380] ;  /* 0x0000e000ff0a7b82 */ /* 0x000e620000000a00 */
[----:B------:R-:W-:Y:S01]  /*0180*/  ISETP.NE.OR P0, PT, R4, RZ, P0 ;  /* 0x000000ff0400720c */ /* 0x000fe20000705670 */
[----:B------:R-:W2:Y:S01]  /*0190*/  LDCU.64 UR6, c[0x0][0x358] ;  /* 0x00006b00ff0677ac */ /* 0x000ea20008000a00 */
[----:B------:R-:W-:-:S02]  /*01a0*/  ISETP.NE.AND P3, PT, R5, UR4, PT ;  /* 0x0000000405007c0c */ /* 0x000fc4000bf65270 */
[----:B------:R-:W-:Y:S02]  /*01b0*/  ISETP.NE.OR P2, PT, R7, RZ, P2 ;  /* 0x000000ff0700720c */ /* 0x000fe40001745670 */
[----:B------:R-:W-:Y:S01]  /*01c0*/  ISETP.EQ.OR P3, PT, R12, 0x10, !P3 ;  /* 0x000000100c00780c */ /* 0x000fe20005f62670 */
[----:B0-----:R-:W-:-:S03]  /*01d0*/  UIADD3 UR5, UPT, UPT, UR9, -0x1, URZ ;  /* 0xffffffff09057890 */ /* 0x001fc6000fffe0ff */
[----:B------:R-:W-:-:S03]  /*01e0*/  ISETP.NE.OR P3, PT, R8, 0x10, P3 ;  /* 0x000000100800780c */ /* 0x000fc60001f65670 */
[----:B------:R-:W0:Y:S01]  /*01f0*/  @!P0 LDC.64 R2, c[0x0][0x380] ;  /* 0x0000e000ff028b82 */ /* 0x000e220000000a00 */
[----:B------:R-:W-:-:S03]  /*0200*/  ISETP.NE.AND P1, PT, R6, UR5, PT ;  /* 0x0000000506007c0c */ /* 0x000fc6000bf25270 */
[----:B------:R-:W-:Y:S01]  /*0210*/  @!P2 VIADD R13, R0, 0xffffffff ;  /* 0xffffffff000da836 */ /* 0x000fe20000000000 */
[----:B------:R-:W-:-:S03]  /*0220*/  ISETP.EQ.OR P1, PT, R8, 0x10, !P1 ;  /* 0x000000100800780c */ /* 0x000fc60004f22670 */
[----:B------:R-:W-:Y:S01]  /*0230*/  @!P2 IMAD R13, R13, UR9, R6 ;  /* 0x000000090d0dac24 */ /* 0x000fe2000f8e0206 */
[----:B------:R-:W-:Y:S01]  /*0240*/  ISETP.NE.OR P1, PT, R12, 0x10, P1 ;  /* 0x000000100c00780c */ /* 0x000fe20000f25670 */
[----:B------:R-:W-:Y:S02]  /*0250*/  IMAD R12, R5, UR9, RZ ;  /* 0x00000009050c7c24 */ /* 0x000fe4000f8e02ff */
[----:B------:R-:W-:Y:S02]  /*0260*/  @!P3 IMAD.IADD R15, R0, 0x1, R15 ;  /* 0x00000001000fb824 */ /* 0x000fe400078e020f */
[----:B------:R-:W-:Y:S01]  /*0270*/  IMAD.IADD R0, R6, 0x1, R12 ;  /* 0x0000000106007824 */ /* 0x000fe200078e020c */
[----:B------:R-:W-:Y:S01]  /*0280*/  @!P0 IADD3 R14, P4, PT, R9, R12, RZ ;  /* 0x0000000c090e8210 */ /* 0x000fe20007f9e0ff */
[----:B------:R-:W-:Y:S02]  /*0290*/  @!P3 IMAD R15, R15, UR9, R6 ;  /* 0x000000090f0fbc24 */ /* 0x000fe4000f8e0206 */
[----:B-1----:R-:W-:-:S04]  /*02a0*/  IMAD.WIDE R18, R0, 0x8, R10 ;  /* 0x0000000800127825 */ /* 0x002fc800078e020a */
[C---:B------:R-:W-:Y:S02]  /*02b0*/  @!P1 IADD3 R17, PT, PT, R12.reuse, R9, R17 ;  /* 0x000000090c119210 */ /* 0x040fe40007ffe011 */
[----:B------:R-:W-:Y:S01]  /*02c0*/  @!P0 LEA.HI.X.SX32 R9, R12, RZ, 0x1, P4 ;  /* 0x000000ff0c098211 */ /* 0x000fe200020f0eff */
[----:B------:R-:W-:Y:S01]  /*02d0*/  @!P2 IMAD.WIDE R12, R13, 0x8, R10 ;  /* 0x000000080d0ca825 */ /* 0x000fe200078e020a */
[----:B0-----:R-:W-:-:S03]  /*02e0*/  @!P0 LEA R2, P4, R14, R2, 0x3 ;  /* 0x000000020e028211 */ /* 0x001fc600078818ff */
[----:B------:R-:W-:Y:S01]  /*02f0*/  @!P1 IMAD.WIDE R16, R17, 0x8, R10 ;  /* 0x0000000811109825 */ /* 0x000fe200078e020a */
[----:B------:R-:W-:Y:S01]  /*0300*/  @!P0 LEA.HI.X R3, R14, R3, R9, 0x3, P4 ;  /* 0x000000030e038211 */ /* 0x000fe200020f1c09 */
[----:B--2---:R-:W2:Y:S02]  /*0310*/  @!P2 LDG.E.64 R12, desc[UR6][R12.64] ;  /* 0x000000060c0ca981 */ /* 0x004ea4000c1e1b00 */
[----:B------:R-:W-:Y:S02]  /*0320*/  @!P3 IMAD.WIDE R14, R15, 0x8, R10 ;  /* 0x000000080f0eb825 */ /* 0x000fe400078e020a */
[----:B------:R0:W3:Y:S04]  /*0330*/  LDG.E.64 R10, desc[UR6][R18.64] ;  /* 0x00000006120a7981 */ /* 0x0000e8000c1e1b00 */
[----:B------:R-:W4:Y:S04]  /*0340*/  @!P3 LDG.E.64 R14, desc[UR6][R14.64] ;  /* 0x000000060e0eb981 */ /* 0x000f28000c1e1b00 */
[----:B------:R-:W5:Y:S04]  /*0350*/  @!P1 LDG.E.64 R16, desc[UR6][R16.64] ;  /* 0x0000000610109981 */ /* 0x000f68000c1e1b00 */
[----:B------:R-:W5:Y:S01]  /*0360*/  @!P0 LDG.E.64 R2, desc[UR6][R2.64+-0x8] ;  /* 0xfffff80602028981 */ /* 0x000f62000c1e1b00 */
[----:B------:R-:W1:Y:S01]  /*0370*/  S2R R20, SR_CgaCtaId ;  /* 0x0000000000147919 */ /* 0x000e620000008800 */
[----:B------:R-:W-:Y:S01]  /*0380*/  MOV R9, 0x400 ;  /* 0x0000040000097802 */ /* 0x000fe20000000f00 */
[----:B------:R-:W-:Y:S01]  /*0390*/  IMAD R7, R7, 0x12, R4 ;  /* 0x0000001207077824 */ /* 0x000fe200078e0204 */
[----:B------:R-:W-:-:S04]  /*03a0*/  ISETP.GE.U32.AND P4, PT, R5, UR4, PT ;  /* 0x0000000405007c0c */ /* 0x000fc8000bf86070 */
[----:B------:R-:W-:-:S04]  /*03b0*/  ISETP.LT.OR P4, PT, R5, 0x1, P4 ;  /* 0x000000010500780c */ /* 0x000fc80002781670 */
[----:B------:R-:W-:Y:S02]  /*03c0*/  ISETP.EQ.OR P4, PT, R6, RZ, P4 ;  /* 0x000000ff0600720c */ /* 0x000fe40002782670 */
[----:B-1----:R-:W-:-:S05]  /*03d0*/  LEA R9, R20, R9, 0x18 ;  /* 0x0000000914097211 */ /* 0x002fca00078ec0ff */
[--C-:B0-----:R-:W-:Y:S02]  /*03e0*/  IMAD R19, R7, 0x8, R9.reuse ;  /* 0x0000000807137824 */ /* 0x101fe400078e0209 */
[--C-:B------:R-:W-:Y:S02]  /*03f0*/  IMAD R5, R4, 0x8, R9.reuse ;  /* 0x0000000804057824 */ /* 0x100fe400078e0209 */
[----:B------:R-:W-:Y:S01]  /*0400*/  IMAD R9, R8, 0x90, R9 ;  /* 0x0000009008097824 */ /* 0x000fe200078e0209 */
[----:B------:R-:W-:Y:S01]  /*0410*/  ISETP.GE.OR P4, PT, R6, UR5, P4 ;  /* 0x0000000506007c0c */ /* 0x000fe2000a786670 */
[----:B---3--:R0:W-:Y:S04]  /*0420*/  STS.64 [R19+0x98], R10 ;  /* 0x0000980a13007388 */ /* 0x0081e80000000a00 */
[----:B--2---:R0:W-:Y:S04]  /*0430*/  @!P2 STS.64 [R5+0x8], R12 ;  /* 0x0000080c0500a388 */ /* 0x0041e80000000a00 */
[----:B----4-:R0:W-:Y:S04]  /*0440*/  @!P3 STS.64 [R5+0x998], R14 ;  /* 0x0009980e0500b388 */ /* 0x0101e80000000a00 */
[----:B-----5:R0:W-:Y:S04]  /*0450*/  @!P1 STS.64 [R9+0x88], R16 ;  /* 0x0000881009009388 */ /* 0x0201e80000000a00 */
[----:B------:R0:W-:Y:S01]  /*0460*/  @!P0 STS.64 [R9], R2 ;  /* 0x0000000209008388 */ /* 0x0001e20000000a00 */
[----:B------:R-:W-:Y:S06]  /*0470*/  BAR.SYNC.DEFER_BLOCKING 0x0 ;  /* 0x0000000000007b1d */ /* 0x000fec0000010000 */
[----:B------:R-:W-:Y:S05]  /*0480*/  @P4 EXIT ;  /* 0x000000000000494d */ /* 0x000fea0003800000 */
[----:B0-----:R-:W-:Y:S04]  /*0490*/  LDS.64 R2, [R19+0x8] ;  /* 0x0000080013027984 */ /* 0x001fe80000000a00 */
[----:B------:R-:W0:Y:S04]  /*04a0*/  LDS.64 R4, [R19+0x90] ;  /* 0x0000900013047984 */ /* 0x000e280000000a00 */
[----:B------:R-:W1:Y:S04]  /*04b0*/  LDS.64 R6, [R19+0x128] ;  /* 0x0001280013067984 */ /* 0x000e680000000a00 */
[----:B------:R-:W2:Y:S01]  /*04c0*/  LDS.64 R8, [R19+0xa0] ;  /* 0x0000a00013087984 */ /* 0x000ea20000000a00 */
[----:B0-----:R-:W-:Y:S01]  /*04d0*/  DADD R2, R2, R4 ;  /* 0x0000000002027229 */ /* 0x001fe20000000004 */
[----:B------:R-:W0:Y:S07]  /*04e0*/  LDC.64 R4, c[0x0][0x388] ;  /* 0x0000e200ff047b82 */ /* 0x000e2e0000000a00 */
[----:B-1----:R-:W-:-:S08]  /*04f0*/  DADD R2, R6, R2 ;  /* 0x0000000006027229 */ /* 0x002fd00000000002 */
[----:B--2---:R-:W-:-:S08]  /*0500*/  DADD R2, R8, R2 ;  /* 0x0000000008027229 */ /* 0x004fd00000000002 */
[----:B------:R-:W-:Y:S01]  /*0510*/  DMUL R2, R2, 0.25 ;  /* 0x3fd0000002027828 */ /* 0x000fe20000000000 */
[----:B0-----:R-:W-:-:S06]  /*0520*/  IMAD.WIDE R4, R0, 0x8, R4 ;  /* 0x0000000800047825 */ /* 0x001fcc00078e0204 */
[----:B------:R-:W-:Y:S01]  /*0530*/  STG.E.64 desc[UR6][R4.64], R2 ;  /* 0x0000000204007986 */ /* 0x000fe2000c101b06 */
[----:B------:R-:W-:Y:S05]  /*0540*/  EXIT ;  /* 0x000000000000794d */ /* 0x000fea0003800000 */
.L_x_0:
[----:B------:R-:W-:-:S00]  /*0550*/  BRA `(.L_x_0) ;  /* 0xfffffffc00fc7947 */ /* 0x000fc0000383ffff */
[----:B------:R-:W-:-:S00]  /*0560*/  NOP ;  /* 0x0000000000007918 */ /* 0x000fc00000000000 */
        /* <DEDUP_REMOVED lines=9> */
.L_x_1:


//--------------------- .nv.shared._Z13evolve_kernelPKdPdiiddd --------------------------
	.section	.nv.shared._Z13evolve_kernelPKdPdiiddd,"aw",@nobits
	.sectionflags	@""
	.align	8
.nv.shared._Z13evolve_kernelPKdPdiiddd:
	.zero		3616


//--------------------- .nv.shared.reserved.0     --------------------------
	.section	.nv.shared.reserved.0,"aw",@nobits
	.weak		__nv_reservedSMEM_offset_0_alias
	.size		__nv_reservedSMEM_offset_0_alias, 0, 64
	.other		__nv_reservedSMEM_offset_0_alias,@"STO_CUDA_RESERVED_SHARED STV_DEFAULT"
__nv_reservedSMEM_offset_0_alias:
	.zero		0
	.zero		64


//--------------------- .nv.constant0._Z13evolve_kernelPKdPdiiddd --------------------------
	.section	.nv.constant0._Z13evolve_kernelPKdPdiiddd,"a",@progbits
	.sectionflags	@""
	.align	4
.nv.constant0._Z13evolve_kernelPKdPdiiddd:
	.zero		944


//--------------------- SYMBOLS --------------------------

	.type		.nv.reservedSmem.offset0,@object
	.size		.nv.reservedSmem.offset0,0x4
	.type		.nv.reservedSmem.cap,@object
	.size		.nv.reservedSmem.cap,0x4
